//
// Generated by NVIDIA NVVM Compiler
//
// Compiler Build ID: CL-36424714
// Cuda compilation tools, release 13.0, V13.0.88
// Based on NVVM 20.0.0
//

.version 9.0
.target sm_100
.address_size 64

	// .globl	_Z20naiveHistogramKernelPjS_jj

.visible .entry _Z20naiveHistogramKernelPjS_jj(
	.param .u64 .ptr .align 1 _Z20naiveHistogramKernelPjS_jj_param_0,
	.param .u64 .ptr .align 1 _Z20naiveHistogramKernelPjS_jj_param_1,
	.param .u32 _Z20naiveHistogramKernelPjS_jj_param_2,
	.param .u32 _Z20naiveHistogramKernelPjS_jj_param_3
)
{
	.reg .pred 	%p<3>;
	.reg .b32 	%r<13>;
	.reg .b64 	%rd<9>;

	ld.param.u64 	%rd3, [_Z20naiveHistogramKernelPjS_jj_param_0];
	ld.param.u64 	%rd4, [_Z20naiveHistogramKernelPjS_jj_param_1];
	ld.param.u32 	%r6, [_Z20naiveHistogramKernelPjS_jj_param_2];
	mov.u32 	%r1, %ntid.x;
	mov.u32 	%r7, %ctaid.x;
	mov.u32 	%r8, %tid.x;
	mad.lo.s32 	%r12, %r1, %r7, %r8;
	setp.ge.u32 	%p1, %r12, %r6;
	@%p1 bra 	$L__BB0_3;
	mov.u32 	%r9, %nctaid.x;
	mul.lo.s32 	%r3, %r1, %r9;
	cvta.to.global.u64 	%rd1, %rd3;
	cvta.to.global.u64 	%rd2, %rd4;
$L__BB0_2:
	mul.wide.s32 	%rd5, %r12, 4;
	add.s64 	%rd6, %rd1, %rd5;
	ld.global.u32 	%r10, [%rd6];
	mul.wide.u32 	%rd7, %r10, 4;
	add.s64 	%rd8, %rd2, %rd7;
	atom.global.add.u32 	%r11, [%rd8], 1;
	add.s32 	%r12, %r12, %r3;
	setp.lt.u32 	%p2, %r12, %r6;
	@%p2 bra 	$L__BB0_2;
$L__BB0_3:
	ret;

}
	// .globl	_Z14saturateKernelPjj
.visible .entry _Z14saturateKernelPjj(
	.param .u64 .ptr .align 1 _Z14saturateKernelPjj_param_0,
	.param .u32 _Z14saturateKernelPjj_param_1
)
{
	.reg .pred 	%p<4>;
	.reg .b32 	%r<13>;
	.reg .b64 	%rd<5>;

	ld.param.u64 	%rd3, [_Z14saturateKernelPjj_param_0];
	ld.param.u32 	%r6, [_Z14saturateKernelPjj_param_1];
	mov.u32 	%r1, %ntid.x;
	mov.u32 	%r7, %ctaid.x;
	mov.u32 	%r8, %tid.x;
	mad.lo.s32 	%r12, %r1, %r7, %r8;
	setp.ge.u32 	%p1, %r12, %r6;
	@%p1 bra 	$L__BB1_5;
	mov.u32 	%r9, %nctaid.x;
	mul.lo.s32 	%r3, %r1, %r9;
	cvta.to.global.u64 	%rd1, %rd3;
$L__BB1_2:
	mul.wide.s32 	%rd4, %r12, 4;
	add.s64 	%rd2, %rd1, %rd4;
	ld.global.u32 	%r10, [%rd2];
	setp.lt.u32 	%p2, %r10, 128;
	@%p2 bra 	$L__BB1_4;
	mov.b32 	%r11, 127;
	st.global.u32 	[%rd2], %r11;
$L__BB1_4:
	add.s32 	%r12, %r12, %r3;
	setp.lt.u32 	%p3, %r12, %r6;
	@%p3 bra 	$L__BB1_2;
$L__BB1_5:
	ret;

}


// ===== COMPILED SASS (sm_100) =====

	.target	sm_100

	.elftype	@"ET_EXEC"


//--------------------- .note.nv.tkinfo           --------------------------
	.section	.note.nv.tkinfo,"",@"SHT_NOTE"
	.sectionflags	@"SHF_NOTE_NV_TKINFO"
	.tkinfo
        /*0018*/ 	.word	0x00000002
        /*0030*/ 	.string	""
        /*0030*/ 	.string	"ptxas"
        /*0030*/ 	.string	"Cuda compilation tools, release 13.0, V13.0.88"
        /*0030*/ 	.string	"Build cuda_13.0.r13.0/compiler.36424714_0"
        /*0030*/ 	.string	"-arch sm_100 -m 64 "



//--------------------- .note.nv.cuinfo           --------------------------
	.section	.note.nv.cuinfo,"",@"SHT_NOTE"
	.sectionflags	@"SHF_NOTE_NV_CUINFO"
        /*0018*/ 	.short	0x0002
        /*001a*/ 	.short	0x0064
        /*001c*/ 	.short	0x0082
	.zero		2


//--------------------- .nv.info                  --------------------------
	.section	.nv.info,"",@"SHT_CUDA_INFO"
	.align	4


	//----- nvinfo : EIATTR_REGCOUNT
	.align		4
        /*0000*/ 	.byte	0x04, 0x2f
        /*0002*/ 	.short	(.L_1 - .L_0)
	.align		4
.L_0:
        /*0004*/ 	.word	index@(_Z20naiveHistogramKernelPjS_jj)
        /*0008*/ 	.word	0x0000000e


	//----- nvinfo : EIATTR_FRAME_SIZE
	.align		4
.L_1:
        /*000c*/ 	.byte	0x04, 0x11
        /*000e*/ 	.short	(.L_3 - .L_2)
	.align		4
.L_2:
        /*0010*/ 	.word	index@(_Z20naiveHistogramKernelPjS_jj)
        /*0014*/ 	.word	0x00000000


	//----- nvinfo : EIATTR_REGCOUNT
	.align		4
.L_3:
        /*0018*/ 	.byte	0x04, 0x2f
        /*001a*/ 	.short	(.L_5 - .L_4)
	.align		4
.L_4:
        /*001c*/ 	.word	index@(_Z14saturateKernelPjj)
        /*0020*/ 	.word	0x0000000a


	//----- nvinfo : EIATTR_FRAME_SIZE
	.align		4
.L_5:
        /*0024*/ 	.byte	0x04, 0x11
        /*0026*/ 	.short	(.L_7 - .L_6)
	.align		4
.L_6:
        /*0028*/ 	.word	index@(_Z14saturateKernelPjj)
        /*002c*/ 	.word	0x00000000


	//----- nvinfo : EIATTR_MIN_STACK_SIZE
	.align		4
.L_7:
        /*0030*/ 	.byte	0x04, 0x12
        /*0032*/ 	.short	(.L_9 - .L_8)
	.align		4
.L_8:
        /*0034*/ 	.word	index@(_Z14saturateKernelPjj)
        /*0038*/ 	.word	0x00000000


	//----- nvinfo : EIATTR_MIN_STACK_SIZE
	.align		4
.L_9:
        /*003c*/ 	.byte	0x04, 0x12
        /*003e*/ 	.short	(.L_11 - .L_10)
	.align		4
.L_10:
        /*0040*/ 	.word	index@(_Z20naiveHistogramKernelPjS_jj)
        /*0044*/ 	.word	0x00000000
.L_11:


//--------------------- .nv.compat                --------------------------
	.section	.nv.compat,"",@"SHT_CUDA_COMPAT_INFO"
	.align	4
        /*0000*/ 	.byte	0x02, 0x09, 0x00, 0x00, 0x02, 0x02, 0x01, 0x00, 0x02, 0x05, 0x05, 0x00, 0x03, 0x07, 0x01, 0x01
        /*0010*/ 	.byte	0x02, 0x03, 0x00, 0x00, 0x02, 0x06, 0x01, 0x00, 0x04, 0x0b, 0x08, 0x00, 0x09, 0x00, 0x00, 0x00
        /*0020*/ 	.byte	0x00, 0x00, 0x00, 0x00


//--------------------- .nv.info._Z14saturateKernelPjj --------------------------
	.section	.nv.info._Z14saturateKernelPjj,"",@"SHT_CUDA_INFO"
	.sectionflags	@""
	.align	4


	//----- nvinfo : EIATTR_CUDA_API_VERSION
	.align		4
        /*0000*/ 	.byte	0x04, 0x37
        /*0002*/ 	.short	(.L_13 - .L_12)
.L_12:
        /*0004*/ 	.word	0x00000082


	//----- nvinfo : EIATTR_KPARAM_INFO
	.align		4
.L_13:
        /*0008*/ 	.byte	0x04, 0x17
        /*000a*/ 	.short	(.L_15 - .L_14)
.L_14:
        /*000c*/ 	.word	0x00000000
        /*0010*/ 	.short	0x0001
        /*0012*/ 	.short	0x0008
        /*0014*/ 	.byte	0x00, 0xf0, 0x11, 0x00


	//----- nvinfo : EIATTR_KPARAM_INFO
	.align		4
.L_15:
        /*0018*/ 	.byte	0x04, 0x17
        /*001a*/ 	.short	(.L_17 - .L_16)
.L_16:
        /*001c*/ 	.word	0x00000000
        /*0020*/ 	.short	0x0000
        /*0022*/ 	.short	0x0000
        /*0024*/ 	.byte	0x00, 0xf5, 0x21, 0x00


	//----- nvinfo : EIATTR_SPARSE_MMA_MASK
	.align		4
.L_17:
        /*0028*/ 	.byte	0x03, 0x50
        /*002a*/ 	.short	0x0000


	//----- nvinfo : EIATTR_MAXREG_COUNT
	.align		4
        /*002c*/ 	.byte	0x03, 0x1b
        /*002e*/ 	.short	0x00ff


	//----- nvinfo : EIATTR_MERCURY_ISA_VERSION
	.align		4
        /*0030*/ 	.byte	0x03, 0x5f
        /*0032*/ 	.short	0x0101


	//----- nvinfo : EIATTR_VRC_CTA_INIT_COUNT
	.align		4
        /*0034*/ 	.byte	0x02, 0x4a
	.zero		1
	.zero		1


	//----- nvinfo : EIATTR_EXIT_INSTR_OFFSETS
	.align		4
        /*0038*/ 	.byte	0x04, 0x1c
        /*003a*/ 	.short	(.L_19 - .L_18)


	//   ....[0]....
.L_18:
        /*003c*/ 	.word	0x00000070


	//   ....[1]....
        /*0040*/ 	.word	0x00000150


	//----- nvinfo : EIATTR_CRS_STACK_SIZE
	.align		4
.L_19:
        /*0044*/ 	.byte	0x04, 0x1e
        /*0046*/ 	.short	(.L_21 - .L_20)
.L_20:
        /*0048*/ 	.word	0x00000000


	//----- nvinfo : EIATTR_CBANK_PARAM_SIZE
	.align		4
.L_21:
        /*004c*/ 	.byte	0x03, 0x19
        /*004e*/ 	.short	0x000c


	//----- nvinfo : EIATTR_PARAM_CBANK
	.align		4
        /*0050*/ 	.byte	0x04, 0x0a
        /*0052*/ 	.short	(.L_23 - .L_22)
	.align		4
.L_22:
        /*0054*/ 	.word	index@(.nv.constant0._Z14saturateKernelPjj)
        /*0058*/ 	.short	0x0380
        /*005a*/ 	.short	0x000c


	//----- nvinfo : EIATTR_SW_WAR
	.align		4
.L_23:
        /*005c*/ 	.byte	0x04, 0x36
        /*005e*/ 	.short	(.L_25 - .L_24)
.L_24:
        /*0060*/ 	.word	0x00000008
.L_25:


//--------------------- .nv.info._Z20naiveHistogramKernelPjS_jj --------------------------
	.section	.nv.info._Z20naiveHistogramKernelPjS_jj,"",@"SHT_CUDA_INFO"
	.sectionflags	@""
	.align	4


	//----- nvinfo : EIATTR_CUDA_API_VERSION
	.align		4
        /*0000*/ 	.byte	0x04, 0x37
        /*0002*/ 	.short	(.L_27 - .L_26)
.L_26:
        /*0004*/ 	.word	0x00000082


	//----- nvinfo : EIATTR_KPARAM_INFO
	.align		4
.L_27:
        /*0008*/ 	.byte	0x04, 0x17
        /*000a*/ 	.short	(.L_29 - .L_28)
.L_28:
        /*000c*/ 	.word	0x00000000
        /*0010*/ 	.short	0x0003
        /*0012*/ 	.short	0x0014
        /*0014*/ 	.byte	0x00, 0xf0, 0x11, 0x00


	//----- nvinfo : EIATTR_KPARAM_INFO
	.align		4
.L_29:
        /*0018*/ 	.byte	0x04, 0x17
        /*001a*/ 	.short	(.L_31 - .L_30)
.L_30:
        /*001c*/ 	.word	0x00000000
        /*0020*/ 	.short	0x0002
        /*0022*/ 	.short	0x0010
        /*0024*/ 	.byte	0x00, 0xf0, 0x11, 0x00


	//----- nvinfo : EIATTR_KPARAM_INFO
	.align		4
.L_31:
        /*0028*/ 	.byte	0x04, 0x17
        /*002a*/ 	.short	(.L_33 - .L_32)
.L_32:
        /*002c*/ 	.word	0x00000000
        /*0030*/ 	.short	0x0001
        /*0032*/ 	.short	0x0008
        /*0034*/ 	.byte	0x00, 0xf5, 0x21, 0x00


	//----- nvinfo : EIATTR_KPARAM_INFO
	.align		4
.L_33:
        /*0038*/ 	.byte	0x04, 0x17
        /*003a*/ 	.short	(.L_35 - .L_34)
.L_34:
        /*003c*/ 	.word	0x00000000
        /*0040*/ 	.short	0x0000
        /*0042*/ 	.short	0x0000
        /*0044*/ 	.byte	0x00, 0xf5, 0x21, 0x00


	//----- nvinfo : EIATTR_SPARSE_MMA_MASK
	.align		4
.L_35:
        /*0048*/ 	.byte	0x03, 0x50
        /*004a*/ 	.short	0x0000


	//----- nvinfo : EIATTR_MAXREG_COUNT
	.align		4
        /*004c*/ 	.byte	0x03, 0x1b
        /*004e*/ 	.short	0x00ff


	//----- nvinfo : EIATTR_MERCURY_ISA_VERSION
	.align		4
        /*0050*/ 	.byte	0x03, 0x5f
        /*0052*/ 	.short	0x0101


	//----- nvinfo : EIATTR_VRC_CTA_INIT_COUNT
	.align		4
        /*0054*/ 	.byte	0x02, 0x4a
	.zero		1
	.zero		1


	//----- nvinfo : EIATTR_EXIT_INSTR_OFFSETS
	.align		4
        /*0058*/ 	.byte	0x04, 0x1c
        /*005a*/ 	.short	(.L_37 - .L_36)


	//   ....[0]....
.L_36:
        /*005c*/ 	.word	0x00000070


	//   ....[1]....
        /*0060*/ 	.word	0x00000150


	//----- nvinfo : EIATTR_CRS_STACK_SIZE
	.align		4
.L_37:
        /*0064*/ 	.byte	0x04, 0x1e
        /*0066*/ 	.short	(.L_39 - .L_38)
.L_38:
        /*0068*/ 	.word	0x00000000


	//----- nvinfo : EIATTR_CBANK_PARAM_SIZE
	.align		4
.L_39:
        /*006c*/ 	.byte	0x03, 0x19
        /*006e*/ 	.short	0x0018


	//----- nvinfo : EIATTR_PARAM_CBANK
	.align		4
        /*0070*/ 	.byte	0x04, 0x0a
        /*0072*/ 	.short	(.L_41 - .L_40)
	.align		4
.L_40:
        /*0074*/ 	.word	index@(.nv.constant0._Z20naiveHistogramKernelPjS_jj)
        /*0078*/ 	.short	0x0380
        /*007a*/ 	.short	0x0018


	//----- nvinfo : EIATTR_SW_WAR
	.align		4
.L_41:
        /*007c*/ 	.byte	0x04, 0x36
        /*007e*/ 	.short	(.L_43 - .L_42)
.L_42:
        /*0080*/ 	.word	0x00000008
.L_43:


//--------------------- .nv.callgraph             --------------------------
	.section	.nv.callgraph,"",@"SHT_CUDA_CALLGRAPH"
	.align	4
	.sectionentsize	8
	.align		4
        /*0000*/ 	.word	0x00000000
	.align		4
        /*0004*/ 	.word	0xffffffff
	.align		4
        /*0008*/ 	.word	0x00000000
	.align		4
        /*000c*/ 	.word	0xfffffffe
	.align		4
        /*0010*/ 	.word	0x00000000
	.align		4
        /*0014*/ 	.word	0xfffffffd
	.align		4
        /*0018*/ 	.word	0x00000000
	.align		4
        /*001c*/ 	.word	0xfffffffc


//--------------------- .text._Z14saturateKernelPjj --------------------------
	.section	.text._Z14saturateKernelPjj,"ax",@progbits
	.align	128
        .global         _Z14saturateKernelPjj
        .type           _Z14saturateKernelPjj,@function
        .size           _Z14saturateKernelPjj,(.L_x_4 - _Z14saturateKernelPjj)
        .other          _Z14saturateKernelPjj,@"STO_CUDA_ENTRY STV_DEFAULT"
_Z14saturateKernelPjj:
.text._Z14saturateKernelPjj:
[----:B------:R-:W-:Y:S01]  /*0000*/  LDC R1, c[0x0][0x37c] ;  /* 0x0000df00ff017b82 */ /* 0x000fe20000000800 */
[----:B------:R-:W0:Y:S01]  /*0010*/  S2R R0, SR_CTAID.X ;  /* 0x0000000000007919 */ /* 0x000e220000002500 */
[----:B------:R-:W0:Y:S01]  /*0020*/  LDCU UR4, c[0x0][0x360] ;  /* 0x00006c00ff0477ac */ /* 0x000e220008000800 */
[----:B------:R-:W0:Y:S01]  /*0030*/  S2R R3, SR_TID.X ;  /* 0x0000000000037919 */ /* 0x000e220000002100 */
[----:B------:R-:W1:Y:S01]  /*0040*/  LDCU UR5, c[0x0][0x388] ;  /* 0x00007100ff0577ac */ /* 0x000e620008000800 */
[----:B0-----:R-:W-:-:S05]  /*0050*/  IMAD R0, R0, UR4, R3 ;  /* 0x0000000400007c24 */ /* 0x001fca000f8e0203 */
[----:B-1----:R-:W-:-:S13]  /*0060*/  ISETP.GE.U32.AND P0, PT, R0, UR5, PT ;  /* 0x0000000500007c0c */ /* 0x002fda000bf06070 */
[----:B------:R-:W-:Y:S05]  /*0070*/  @P0 EXIT ;  /* 0x000000000000094d */ /* 0x000fea0003800000 */
[----:B------:R-:W0:Y:S01]  /*0080*/  LDC.64 R2, c[0x0][0x380] ;  /* 0x0000e000ff027b82 */ /* 0x000e220000000a00 */
[----:B------:R-:W1:Y:S01]  /*0090*/  LDCU UR5, c[0x0][0x370] ;  /* 0x00006e00ff0577ac */ /* 0x000e620008000800 */
[----:B------:R-:W2:Y:S01]  /*00a0*/  LDCU.64 UR6, c[0x0][0x358] ;  /* 0x00006b00ff0677ac */ /* 0x000ea20008000a00 */
[----:B------:R-:W3:Y:S01]  /*00b0*/  LDCU UR8, c[0x0][0x388] ;  /* 0x00007100ff0877ac */ /* 0x000ee20008000800 */
[----:B-1----:R-:W-:-:S12]  /*00c0*/  UIMAD UR4, UR4, UR5, URZ ;  /* 0x00000005040472a4 */ /* 0x002fd8000f8e02ff */
.L_x_0:
[----:B0-----:R-:W-:-:S05]  /*00d0*/  IMAD.WIDE R4, R0, 0x4, R2 ;  /* 0x0000000400047825 */ /* 0x001fca00078e0202 */
[----:B--2---:R-:W2:Y:S01]  /*00e0*/  LDG.E R6, desc[UR6][R4.64] ;  /* 0x0000000604067981 */ /* 0x004ea2000c1e1900 */
[----:B------:R-:W-:Y:S02]  /*00f0*/  IADD3 R0, PT, PT, R0, UR4, RZ ;  /* 0x0000000400007c10 */ /* 0x000fe4000fffe0ff */
[----:B--2---:R-:W-:-:S13]  /*0100*/  ISETP.GE.U32.AND P0, PT, R6, 0x80, PT ;  /* 0x000000800600780c */ /* 0x004fda0003f06070 */
[----:B------:R-:W-:-:S05]  /*0110*/  @P0 IMAD.MOV.U32 R7, RZ, RZ, 0x7f ;  /* 0x0000007fff070424 */ /* 0x000fca00078e00ff */
[----:B------:R1:W-:Y:S01]  /*0120*/  @P0 STG.E desc[UR6][R4.64], R7 ;  /* 0x0000000704000986 */ /* 0x0003e2000c101906 */
[----:B---3--:R-:W-:-:S13]  /*0130*/  ISETP.GE.U32.AND P0, PT, R0, UR8, PT ;  /* 0x0000000800007c0c */ /* 0x008fda000bf06070 */
[----:B-1----:R-:W-:Y:S05]  /*0140*/  @!P0 BRA `(.L_x_0) ;  /* 0xfffffffc00e08947 */ /* 0x002fea000383ffff */
[----:B------:R-:W-:Y:S05]  /*0150*/  EXIT ;  /* 0x000000000000794d */ /* 0x000fea0003800000 */
.L_x_1:
[----:B------:R-:W-:-:S00]  /*0160*/  BRA `(.L_x_1) ;  /* 0xfffffffc00fc7947 */ /* 0x000fc0000383ffff */
[----:B------:R-:W-:-:S00]  /*0170*/  NOP ;  /* 0x0000000000007918 */ /* 0x000fc00000000000 */
        /* <DEDUP_REMOVED lines=8> */
.L_x_4:


//--------------------- .text._Z20naiveHistogramKernelPjS_jj --------------------------
	.section	.text._Z20naiveHistogramKernelPjS_jj,"ax",@progbits
	.align	128
        .global         _Z20naiveHistogramKernelPjS_jj
        .type           _Z20naiveHistogramKernelPjS_jj,@function
        .size           _Z20naiveHistogramKernelPjS_jj,(.L_x_5 - _Z20naiveHistogramKernelPjS_jj)
        .other          _Z20naiveHistogramKernelPjS_jj,@"STO_CUDA_ENTRY STV_DEFAULT"
_Z20naiveHistogramKernelPjS_jj:
.text._Z20naiveHistogramKernelPjS_jj:
        /* <DEDUP_REMOVED lines=10> */
[----:B------:R-:W2:Y:S06]  /*00a0*/  LDCU.64 UR6, c[0x0][0x358] ;  /* 0x00006b00ff0677ac */ /* 0x000eac0008000a00 */
[----:B------:R-:W3:Y:S01]  /*00b0*/  LDC.64 R8, c[0x0][0x388] ;  /* 0x0000e200ff087b82 */ /* 0x000ee20000000a00 */
[----:B-1----:R-:W-:-:S12]  /*00c0*/  UIMAD UR4, UR4, UR5, URZ ;  /* 0x00000005040472a4 */ /* 0x002fd8000f8e02ff */
.L_x_2:
[----:B0-----:R-:W-:-:S06]  /*00d0*/  IMAD.WIDE R2, R0, 0x4, R6 ;  /* 0x0000000400027825 */ /* 0x001fcc00078e0206 */
[----:B--2---:R-:W3:Y:S01]  /*00e0*/  LDG.E R3, desc[UR6][R2.64] ;  /* 0x0000000602037981 */ /* 0x004ee2000c1e1900 */
[----:B------:R-:W-:Y:S01]  /*00f0*/  IADD3 R0, PT, PT, R0, UR4, RZ ;  /* 0x0000000400007c10 */ /* 0x000fe2000fffe0ff */
[----:B-1----:R-:W-:-:S03]  /*0100*/  HFMA2 R11, -RZ, RZ, 0, 5.9604644775390625e-08 ;  /* 0x00000001ff0b7431 */ /* 0x002fc600000001ff */
[----:B------:R-:W-:Y:S01]  /*0110*/  ISETP.GE.U32.AND P0, PT, R0, UR8, PT ;  /* 0x0000000800007c0c */ /* 0x000fe2000bf06070 */
[----:B---3--:R-:W-:-:S05]  /*0120*/  IMAD.WIDE.U32 R4, R3, 0x4, R8 ;  /* 0x0000000403047825 */ /* 0x008fca00078e0008 */
[----:B------:R1:W-:Y:S07]  /*0130*/  REDG.E.ADD.STRONG.GPU desc[UR6][R4.64], R11 ;  /* 0x0000000b0400798e */ /* 0x0003ee000c12e106 */
[----:B------:R-:W-:Y:S05]  /*0140*/  @!P0 BRA `(.L_x_2) ;  /* 0xfffffffc00e08947 */ /* 0x000fea000383ffff */
[----:B------:R-:W-:Y:S05]  /*0150*/  EXIT ;  /* 0x000000000000794d */ /* 0x000fea0003800000 */
.L_x_3:
        /* <DEDUP_REMOVED lines=10> */
.L_x_5:


//--------------------- .nv.shared.reserved.0     --------------------------
	.section	.nv.shared.reserved.0,"aw",@nobits
	.weak		__nv_reservedSMEM_offset_0_alias
	.size		__nv_reservedSMEM_offset_0_alias, 0, 64
	.other		__nv_reservedSMEM_offset_0_alias,@"STO_CUDA_RESERVED_SHARED STV_DEFAULT"
__nv_reservedSMEM_offset_0_alias:
	.zero		0
	.zero		64


//--------------------- .nv.constant0._Z14saturateKernelPjj --------------------------
	.section	.nv.constant0._Z14saturateKernelPjj,"a",@progbits
	.sectionflags	@""
	.align	4
.nv.constant0._Z14saturateKernelPjj:
	.zero		908


//--------------------- .nv.constant0._Z20naiveHistogramKernelPjS_jj --------------------------
	.section	.nv.constant0._Z20naiveHistogramKernelPjS_jj,"a",@progbits
	.sectionflags	@""
	.align	4
.nv.constant0._Z20naiveHistogramKernelPjS_jj:
	.zero		920


//--------------------- SYMBOLS --------------------------

	.type		.nv.reservedSmem.offset0,@object
	.size		.nv.reservedSmem.offset0,0x4
